//
// Generated by NVIDIA NVVM Compiler
//
// Compiler Build ID: CL-36424714
// Cuda compilation tools, release 13.0, V13.0.88
// Based on NVVM 20.0.0
//

.version 9.0
.target sm_100
.address_size 64

	// .globl	_Z9gCompressPhS_mmm

.visible .entry _Z9gCompressPhS_mmm(
	.param .u64 .ptr .align 1 _Z9gCompressPhS_mmm_param_0,
	.param .u64 .ptr .align 1 _Z9gCompressPhS_mmm_param_1,
	.param .u64 _Z9gCompressPhS_mmm_param_2,
	.param .u64 _Z9gCompressPhS_mmm_param_3,
	.param .u64 _Z9gCompressPhS_mmm_param_4
)
{
	.reg .pred 	%p<6>;
	.reg .b16 	%rs<18>;
	.reg .b32 	%r<26>;
	.reg .b64 	%rd<57>;

	ld.param.u64 	%rd24, [_Z9gCompressPhS_mmm_param_0];
	ld.param.u64 	%rd25, [_Z9gCompressPhS_mmm_param_1];
	ld.param.u64 	%rd21, [_Z9gCompressPhS_mmm_param_2];
	ld.param.u64 	%rd22, [_Z9gCompressPhS_mmm_param_3];
	ld.param.u64 	%rd23, [_Z9gCompressPhS_mmm_param_4];
	cvta.to.global.u64 	%rd1, %rd24;
	cvta.to.global.u64 	%rd2, %rd25;
	mov.u32 	%r3, %ctaid.x;
	cvt.u64.u32 	%rd56, %r3;
	mov.u32 	%r4, %tid.x;
	cvt.u64.u32 	%rd4, %r4;
	shl.b32 	%r5, %r4, 1;
	add.s32 	%r1, %r5, 2;
	sub.s32 	%r2, 4, %r5;
	add.s64 	%rd26, %rd56, 65535;
	max.u64 	%rd27, %rd23, %rd26;
	add.s64 	%rd28, %rd27, -65535;
	setp.ne.s64 	%p1, %rd28, %rd56;
	selp.u64 	%rd29, 1, 0, %p1;
	add.s64 	%rd30, %rd29, %rd56;
	sub.s64 	%rd31, %rd28, %rd30;
	mul.hi.u64 	%rd32, %rd31, -9223231297218904063;
	shr.u64 	%rd33, %rd32, 15;
	add.s64 	%rd5, %rd33, %rd29;
	and.b64  	%rd34, %rd5, 3;
	setp.eq.s64 	%p2, %rd34, 3;
	@%p2 bra 	$L__BB0_3;
	add.s64 	%rd35, %rd5, 1;
	and.b64  	%rd36, %rd35, 3;
	mad.lo.s64 	%rd37, %rd22, %rd56, %rd4;
	add.s64 	%rd54, %rd2, %rd37;
	mul.lo.s64 	%rd7, %rd22, 65535;
	mad.lo.s64 	%rd38, %rd21, %rd56, %rd4;
	add.s64 	%rd39, %rd38, %rd1;
	add.s64 	%rd53, %rd39, 1;
	mul.lo.s64 	%rd9, %rd21, 65535;
	neg.s64 	%rd52, %rd36;
	mad.lo.s64 	%rd56, %rd36, 65535, %rd56;
$L__BB0_2:
	.pragma "nounroll";
	mov.b16 	%rs1, 0;
	st.global.u8 	[%rd54], %rs1;
	ld.global.u8 	%r6, [%rd53+-1];
	shl.b32 	%r7, %r6, %r1;
	cvt.u16.u32 	%rs2, %r7;
	st.global.u8 	[%rd54], %rs2;
	ld.global.u8 	%r8, [%rd53];
	shr.u32 	%r9, %r8, %r2;
	cvt.u16.u32 	%rs3, %r9;
	add.s16 	%rs4, %rs2, %rs3;
	st.global.u8 	[%rd54], %rs4;
	add.s64 	%rd54, %rd54, %rd7;
	add.s64 	%rd53, %rd53, %rd9;
	add.s64 	%rd52, %rd52, 1;
	setp.ne.s64 	%p3, %rd52, 0;
	@%p3 bra 	$L__BB0_2;
$L__BB0_3:
	setp.lt.u64 	%p4, %rd5, 3;
	@%p4 bra 	$L__BB0_6;
	mul.lo.s64 	%rd44, %rd21, 65535;
	mul.lo.s64 	%rd45, %rd22, 65535;
$L__BB0_5:
	mad.lo.s64 	%rd40, %rd56, %rd22, %rd4;
	add.s64 	%rd41, %rd2, %rd40;
	mov.b16 	%rs5, 0;
	st.global.u8 	[%rd41], %rs5;
	mad.lo.s64 	%rd42, %rd56, %rd21, %rd4;
	add.s64 	%rd43, %rd1, %rd42;
	ld.global.u8 	%r10, [%rd43];
	shl.b32 	%r11, %r10, %r1;
	cvt.u16.u32 	%rs6, %r11;
	st.global.u8 	[%rd41], %rs6;
	ld.global.u8 	%r12, [%rd43+1];
	shr.u32 	%r13, %r12, %r2;
	cvt.u16.u32 	%rs7, %r13;
	add.s16 	%rs8, %rs6, %rs7;
	st.global.u8 	[%rd41], %rs8;
	add.s64 	%rd46, %rd41, %rd45;
	st.global.u8 	[%rd46], %rs5;
	add.s64 	%rd47, %rd43, %rd44;
	ld.global.u8 	%r14, [%rd47];
	shl.b32 	%r15, %r14, %r1;
	cvt.u16.u32 	%rs9, %r15;
	st.global.u8 	[%rd46], %rs9;
	ld.global.u8 	%r16, [%rd47+1];
	shr.u32 	%r17, %r16, %r2;
	cvt.u16.u32 	%rs10, %r17;
	add.s16 	%rs11, %rs9, %rs10;
	st.global.u8 	[%rd46], %rs11;
	add.s64 	%rd48, %rd46, %rd45;
	st.global.u8 	[%rd48], %rs5;
	add.s64 	%rd49, %rd47, %rd44;
	ld.global.u8 	%r18, [%rd49];
	shl.b32 	%r19, %r18, %r1;
	cvt.u16.u32 	%rs12, %r19;
	st.global.u8 	[%rd48], %rs12;
	ld.global.u8 	%r20, [%rd49+1];
	shr.u32 	%r21, %r20, %r2;
	cvt.u16.u32 	%rs13, %r21;
	add.s16 	%rs14, %rs12, %rs13;
	st.global.u8 	[%rd48], %rs14;
	add.s64 	%rd50, %rd48, %rd45;
	st.global.u8 	[%rd50], %rs5;
	add.s64 	%rd51, %rd49, %rd44;
	ld.global.u8 	%r22, [%rd51];
	shl.b32 	%r23, %r22, %r1;
	cvt.u16.u32 	%rs15, %r23;
	st.global.u8 	[%rd50], %rs15;
	ld.global.u8 	%r24, [%rd51+1];
	shr.u32 	%r25, %r24, %r2;
	cvt.u16.u32 	%rs16, %r25;
	add.s16 	%rs17, %rs15, %rs16;
	st.global.u8 	[%rd50], %rs17;
	add.s64 	%rd56, %rd56, 262140;
	setp.lt.u64 	%p5, %rd56, %rd23;
	@%p5 bra 	$L__BB0_5;
$L__BB0_6:
	ret;

}
	// .globl	_Z11gUncompressPhS_mmm
.visible .entry _Z11gUncompressPhS_mmm(
	.param .u64 .ptr .align 1 _Z11gUncompressPhS_mmm_param_0,
	.param .u64 .ptr .align 1 _Z11gUncompressPhS_mmm_param_1,
	.param .u64 _Z11gUncompressPhS_mmm_param_2,
	.param .u64 _Z11gUncompressPhS_mmm_param_3,
	.param .u64 _Z11gUncompressPhS_mmm_param_4
)
{
	.reg .pred 	%p<10>;
	.reg .b16 	%rs<8>;
	.reg .b32 	%r<60>;
	.reg .b64 	%rd<19>;

	ld.param.u64 	%rd12, [_Z11gUncompressPhS_mmm_param_0];
	ld.param.u64 	%rd13, [_Z11gUncompressPhS_mmm_param_1];
	ld.param.u64 	%rd9, [_Z11gUncompressPhS_mmm_param_2];
	ld.param.u64 	%rd10, [_Z11gUncompressPhS_mmm_param_3];
	ld.param.u64 	%rd11, [_Z11gUncompressPhS_mmm_param_4];
	cvta.to.global.u64 	%rd1, %rd13;
	cvta.to.global.u64 	%rd2, %rd12;
	mov.u32 	%r21, %ctaid.x;
	cvt.u64.u32 	%rd18, %r21;
	mov.u32 	%r22, %tid.x;
	cvt.u64.u32 	%rd4, %r22;
	add.s32 	%r1, %r22, -1;
	shl.b32 	%r23, %r22, 1;
	sub.s32 	%r2, 6, %r23;
	add.s32 	%r3, %r23, 2;
	and.b32  	%r4, %r22, 3;
	and.b32  	%r5, %r22, 1020;
	neg.s32 	%r6, %r5;
$L__BB1_1:
	cvt.u32.u64 	%r25, %rd4;
	setp.eq.s32 	%p1, %r25, 0;
	mad.lo.s64 	%rd14, %rd18, %rd9, %rd4;
	add.s64 	%rd6, %rd2, %rd14;
	mov.b16 	%rs3, 0;
	st.global.u8 	[%rd6], %rs3;
	mov.b32 	%r59, 0;
	@%p1 bra 	$L__BB1_10;
	setp.lt.u32 	%p2, %r25, 4;
	mov.b32 	%r59, 0;
	mov.u32 	%r58, %r59;
	@%p2 bra 	$L__BB1_6;
	mov.b32 	%r53, 0;
	mov.u32 	%r54, %r6;
	mov.u32 	%r59, %r53;
$L__BB1_4:
	mov.b32 	%r30, 48;
	shr.u32 	%r31, %r30, %r53;
	add.s32 	%r32, %r31, %r59;
	mov.b32 	%r33, 12;
	shr.u32 	%r34, %r33, %r53;
	add.s32 	%r35, %r34, %r32;
	mov.b32 	%r36, 3;
	shr.u32 	%r37, %r36, %r53;
	add.s32 	%r59, %r37, %r35;
	add.s32 	%r54, %r54, 4;
	add.s32 	%r53, %r53, 8;
	setp.ne.s32 	%p3, %r54, 0;
	@%p3 bra 	$L__BB1_4;
	shl.b32 	%r58, %r5, 1;
$L__BB1_6:
	setp.eq.s32 	%p4, %r4, 0;
	@%p4 bra 	$L__BB1_10;
	setp.eq.s32 	%p5, %r4, 1;
	mov.b32 	%r38, 48;
	shr.u32 	%r39, %r38, %r58;
	add.s32 	%r59, %r39, %r59;
	@%p5 bra 	$L__BB1_10;
	setp.eq.s32 	%p6, %r4, 2;
	add.s32 	%r40, %r58, 2;
	mov.b32 	%r41, 48;
	shr.u32 	%r42, %r41, %r40;
	add.s32 	%r59, %r42, %r59;
	@%p6 bra 	$L__BB1_10;
	add.s32 	%r43, %r58, 4;
	mov.b32 	%r44, 48;
	shr.u32 	%r45, %r44, %r43;
	add.s32 	%r59, %r45, %r59;
$L__BB1_10:
	mad.lo.s64 	%rd7, %rd18, %rd10, %rd1;
	setp.eq.s32 	%p7, %r25, 0;
	mov.b16 	%rs7, 0;
	@%p7 bra 	$L__BB1_12;
	setp.eq.s32 	%p8, %r25, 3;
	cvt.u64.u32 	%rd15, %r1;
	add.s64 	%rd16, %rd7, %rd15;
	ld.global.u8 	%r48, [%rd16];
	shl.b32 	%r49, %r48, %r2;
	and.b32  	%r50, %r49, %r59;
	cvt.u16.u32 	%rs7, %r50;
	st.global.u8 	[%rd6], %rs7;
	@%p8 bra 	$L__BB1_13;
$L__BB1_12:
	add.s64 	%rd17, %rd7, %rd4;
	ld.global.u8 	%r51, [%rd17];
	shr.u32 	%r52, %r51, %r3;
	cvt.u16.u32 	%rs5, %r52;
	add.s16 	%rs6, %rs7, %rs5;
	st.global.u8 	[%rd6], %rs6;
$L__BB1_13:
	add.s64 	%rd18, %rd18, 65535;
	setp.lt.u64 	%p9, %rd18, %rd11;
	@%p9 bra 	$L__BB1_1;
	ret;

}


// ===== COMPILED SASS (sm_100) =====

	.target	sm_100

	.elftype	@"ET_EXEC"


//--------------------- .note.nv.tkinfo           --------------------------
	.section	.note.nv.tkinfo,"",@"SHT_NOTE"
	.sectionflags	@"SHF_NOTE_NV_TKINFO"
	.tkinfo
        /*0018*/ 	.word	0x00000002
        /*0030*/ 	.string	""
        /*0030*/ 	.string	"ptxas"
        /*0030*/ 	.string	"Cuda compilation tools, release 13.0, V13.0.88"
        /*0030*/ 	.string	"Build cuda_13.0.r13.0/compiler.36424714_0"
        /*0030*/ 	.string	"-arch sm_100 -m 64 "



//--------------------- .note.nv.cuinfo           --------------------------
	.section	.note.nv.cuinfo,"",@"SHT_NOTE"
	.sectionflags	@"SHF_NOTE_NV_CUINFO"
        /*0018*/ 	.short	0x0002
        /*001a*/ 	.short	0x0064
        /*001c*/ 	.short	0x0082
	.zero		2


//--------------------- .nv.info                  --------------------------
	.section	.nv.info,"",@"SHT_CUDA_INFO"
	.align	4


	//----- nvinfo : EIATTR_REGCOUNT
	.align		4
        /*0000*/ 	.byte	0x04, 0x2f
        /*0002*/ 	.short	(.L_1 - .L_0)
	.align		4
.L_0:
        /*0004*/ 	.word	index@(_Z9gCompressPhS_mmm)
        /*0008*/ 	.word	0x00000020


	//----- nvinfo : EIATTR_FRAME_SIZE
	.align		4
.L_1:
        /*000c*/ 	.byte	0x04, 0x11
        /*000e*/ 	.short	(.L_3 - .L_2)
	.align		4
.L_2:
        /*0010*/ 	.word	index@(_Z9gCompressPhS_mmm)
        /*0014*/ 	.word	0x00000000


	//----- nvinfo : EIATTR_REGCOUNT
	.align		4
.L_3:
        /*0018*/ 	.byte	0x04, 0x2f
        /*001a*/ 	.short	(.L_5 - .L_4)
	.align		4
.L_4:
        /*001c*/ 	.word	index@(_Z11gUncompressPhS_mmm)
        /*0020*/ 	.word	0x00000018


	//----- nvinfo : EIATTR_FRAME_SIZE
	.align		4
.L_5:
        /*0024*/ 	.byte	0x04, 0x11
        /*0026*/ 	.short	(.L_7 - .L_6)
	.align		4
.L_6:
        /*0028*/ 	.word	index@(_Z11gUncompressPhS_mmm)
        /*002c*/ 	.word	0x00000000


	//----- nvinfo : EIATTR_MIN_STACK_SIZE
	.align		4
.L_7:
        /*0030*/ 	.byte	0x04, 0x12
        /*0032*/ 	.short	(.L_9 - .L_8)
	.align		4
.L_8:
        /*0034*/ 	.word	index@(_Z11gUncompressPhS_mmm)
        /*0038*/ 	.word	0x00000000


	//----- nvinfo : EIATTR_MIN_STACK_SIZE
	.align		4
.L_9:
        /*003c*/ 	.byte	0x04, 0x12
        /*003e*/ 	.short	(.L_11 - .L_10)
	.align		4
.L_10:
        /*0040*/ 	.word	index@(_Z9gCompressPhS_mmm)
        /*0044*/ 	.word	0x00000000
.L_11:


//--------------------- .nv.compat                --------------------------
	.section	.nv.compat,"",@"SHT_CUDA_COMPAT_INFO"
	.align	4
        /*0000*/ 	.byte	0x02, 0x09, 0x00, 0x00, 0x02, 0x02, 0x01, 0x00, 0x02, 0x05, 0x05, 0x00, 0x03, 0x07, 0x01, 0x01
        /*0010*/ 	.byte	0x02, 0x03, 0x00, 0x00, 0x02, 0x06, 0x01, 0x00, 0x04, 0x0b, 0x08, 0x00, 0x09, 0x00, 0x00, 0x00
        /*0020*/ 	.byte	0x00, 0x00, 0x00, 0x00


//--------------------- .nv.info._Z11gUncompressPhS_mmm --------------------------
	.section	.nv.info._Z11gUncompressPhS_mmm,"",@"SHT_CUDA_INFO"
	.sectionflags	@""
	.align	4


	//----- nvinfo : EIATTR_CUDA_API_VERSION
	.align		4
        /*0000*/ 	.byte	0x04, 0x37
        /*0002*/ 	.short	(.L_13 - .L_12)
.L_12:
        /*0004*/ 	.word	0x00000082


	//----- nvinfo : EIATTR_KPARAM_INFO
	.align		4
.L_13:
        /*0008*/ 	.byte	0x04, 0x17
        /*000a*/ 	.short	(.L_15 - .L_14)
.L_14:
        /*000c*/ 	.word	0x00000000
        /*0010*/ 	.short	0x0004
        /*0012*/ 	.short	0x0020
        /*0014*/ 	.byte	0x00, 0xf0, 0x21, 0x00


	//----- nvinfo : EIATTR_KPARAM_INFO
	.align		4
.L_15:
        /*0018*/ 	.byte	0x04, 0x17
        /*001a*/ 	.short	(.L_17 - .L_16)
.L_16:
        /*001c*/ 	.word	0x00000000
        /*0020*/ 	.short	0x0003
        /*0022*/ 	.short	0x0018
        /*0024*/ 	.byte	0x00, 0xf0, 0x21, 0x00


	//----- nvinfo : EIATTR_KPARAM_INFO
	.align		4
.L_17:
        /*0028*/ 	.byte	0x04, 0x17
        /*002a*/ 	.short	(.L_19 - .L_18)
.L_18:
        /*002c*/ 	.word	0x00000000
        /*0030*/ 	.short	0x0002
        /*0032*/ 	.short	0x0010
        /*0034*/ 	.byte	0x00, 0xf0, 0x21, 0x00


	//----- nvinfo : EIATTR_KPARAM_INFO
	.align		4
.L_19:
        /*0038*/ 	.byte	0x04, 0x17
        /*003a*/ 	.short	(.L_21 - .L_20)
.L_20:
        /*003c*/ 	.word	0x00000000
        /*0040*/ 	.short	0x0001
        /*0042*/ 	.short	0x0008
        /*0044*/ 	.byte	0x00, 0xf5, 0x21, 0x00


	//----- nvinfo : EIATTR_KPARAM_INFO
	.align		4
.L_21:
        /*0048*/ 	.byte	0x04, 0x17
        /*004a*/ 	.short	(.L_23 - .L_22)
.L_22:
        /*004c*/ 	.word	0x00000000
        /*0050*/ 	.short	0x0000
        /*0052*/ 	.short	0x0000
        /*0054*/ 	.byte	0x00, 0xf5, 0x21, 0x00


	//----- nvinfo : EIATTR_SPARSE_MMA_MASK
	.align		4
.L_23:
        /*0058*/ 	.byte	0x03, 0x50
        /*005a*/ 	.short	0x0000


	//----- nvinfo : EIATTR_MAXREG_COUNT
	.align		4
        /*005c*/ 	.byte	0x03, 0x1b
        /*005e*/ 	.short	0x00ff


	//----- nvinfo : EIATTR_MERCURY_ISA_VERSION
	.align		4
        /*0060*/ 	.byte	0x03, 0x5f
        /*0062*/ 	.short	0x0101


	//----- nvinfo : EIATTR_VRC_CTA_INIT_COUNT
	.align		4
        /*0064*/ 	.byte	0x02, 0x4a
	.zero		1
	.zero		1


	//----- nvinfo : EIATTR_EXIT_INSTR_OFFSETS
	.align		4
        /*0068*/ 	.byte	0x04, 0x1c
        /*006a*/ 	.short	(.L_25 - .L_24)


	//   ....[0]....
.L_24:
        /*006c*/ 	.word	0x00000a50


	//----- nvinfo : EIATTR_CRS_STACK_SIZE
	.align		4
.L_25:
        /*0070*/ 	.byte	0x04, 0x1e
        /*0072*/ 	.short	(.L_27 - .L_26)
.L_26:
        /*0074*/ 	.word	0x00000000


	//----- nvinfo : EIATTR_CBANK_PARAM_SIZE
	.align		4
.L_27:
        /*0078*/ 	.byte	0x03, 0x19
        /*007a*/ 	.short	0x0028


	//----- nvinfo : EIATTR_PARAM_CBANK
	.align		4
        /*007c*/ 	.byte	0x04, 0x0a
        /*007e*/ 	.short	(.L_29 - .L_28)
	.align		4
.L_28:
        /*0080*/ 	.word	index@(.nv.constant0._Z11gUncompressPhS_mmm)
        /*0084*/ 	.short	0x0380
        /*0086*/ 	.short	0x0028


	//----- nvinfo : EIATTR_SW_WAR
	.align		4
.L_29:
        /*0088*/ 	.byte	0x04, 0x36
        /*008a*/ 	.short	(.L_31 - .L_30)
.L_30:
        /*008c*/ 	.word	0x00000008
.L_31:


//--------------------- .nv.info._Z9gCompressPhS_mmm --------------------------
	.section	.nv.info._Z9gCompressPhS_mmm,"",@"SHT_CUDA_INFO"
	.sectionflags	@""
	.align	4


	//----- nvinfo : EIATTR_CUDA_API_VERSION
	.align		4
        /*0000*/ 	.byte	0x04, 0x37
        /*0002*/ 	.short	(.L_33 - .L_32)
.L_32:
        /*0004*/ 	.word	0x00000082


	//----- nvinfo : EIATTR_KPARAM_INFO
	.align		4
.L_33:
        /*0008*/ 	.byte	0x04, 0x17
        /*000a*/ 	.short	(.L_35 - .L_34)
.L_34:
        /*000c*/ 	.word	0x00000000
        /*0010*/ 	.short	0x0004
        /*0012*/ 	.short	0x0020
        /*0014*/ 	.byte	0x00, 0xf0, 0x21, 0x00


	//----- nvinfo : EIATTR_KPARAM_INFO
	.align		4
.L_35:
        /*0018*/ 	.byte	0x04, 0x17
        /*001a*/ 	.short	(.L_37 - .L_36)
.L_36:
        /*001c*/ 	.word	0x00000000
        /*0020*/ 	.short	0x0003
        /*0022*/ 	.short	0x0018
        /*0024*/ 	.byte	0x00, 0xf0, 0x21, 0x00


	//----- nvinfo : EIATTR_KPARAM_INFO
	.align		4
.L_37:
        /*0028*/ 	.byte	0x04, 0x17
        /*002a*/ 	.short	(.L_39 - .L_38)
.L_38:
        /*002c*/ 	.word	0x00000000
        /*0030*/ 	.short	0x0002
        /*0032*/ 	.short	0x0010
        /*0034*/ 	.byte	0x00, 0xf0, 0x21, 0x00


	//----- nvinfo : EIATTR_KPARAM_INFO
	.align		4
.L_39:
        /*0038*/ 	.byte	0x04, 0x17
        /*003a*/ 	.short	(.L_41 - .L_40)
.L_40:
        /*003c*/ 	.word	0x00000000
        /*0040*/ 	.short	0x0001
        /*0042*/ 	.short	0x0008
        /*0044*/ 	.byte	0x00, 0xf5, 0x21, 0x00


	//----- nvinfo : EIATTR_KPARAM_INFO
	.align		4
.L_41:
        /*0048*/ 	.byte	0x04, 0x17
        /*004a*/ 	.short	(.L_43 - .L_42)
.L_42:
        /*004c*/ 	.word	0x00000000
        /*0050*/ 	.short	0x0000
        /*0052*/ 	.short	0x0000
        /*0054*/ 	.byte	0x00, 0xf5, 0x21, 0x00


	//----- nvinfo : EIATTR_SPARSE_MMA_MASK
	.align		4
.L_43:
        /*0058*/ 	.byte	0x03, 0x50
        /*005a*/ 	.short	0x0000


	//----- nvinfo : EIATTR_MAXREG_COUNT
	.align		4
        /*005c*/ 	.byte	0x03, 0x1b
        /*005e*/ 	.short	0x00ff


	//----- nvinfo : EIATTR_MERCURY_ISA_VERSION
	.align		4
        /*0060*/ 	.byte	0x03, 0x5f
        /*0062*/ 	.short	0x0101


	//----- nvinfo : EIATTR_VRC_CTA_INIT_COUNT
	.align		4
        /*0064*/ 	.byte	0x02, 0x4a
	.zero		1
	.zero		1


	//----- nvinfo : EIATTR_EXIT_INSTR_OFFSETS
	.align		4
        /*0068*/ 	.byte	0x04, 0x1c
        /*006a*/ 	.short	(.L_45 - .L_44)


	//   ....[0]....
.L_44:
        /*006c*/ 	.word	0x000005b0


	//   ....[1]....
        /*0070*/ 	.word	0x000009b0


	//----- nvinfo : EIATTR_CBANK_PARAM_SIZE
	.align		4
.L_45:
        /*0074*/ 	.byte	0x03, 0x19
        /*0076*/ 	.short	0x0028


	//----- nvinfo : EIATTR_PARAM_CBANK
	.align		4
        /*0078*/ 	.byte	0x04, 0x0a
        /*007a*/ 	.short	(.L_47 - .L_46)
	.align		4
.L_46:
        /*007c*/ 	.word	index@(.nv.constant0._Z9gCompressPhS_mmm)
        /*0080*/ 	.short	0x0380
        /*0082*/ 	.short	0x0028


	//----- nvinfo : EIATTR_SW_WAR
	.align		4
.L_47:
        /*0084*/ 	.byte	0x04, 0x36
        /*0086*/ 	.short	(.L_49 - .L_48)
.L_48:
        /*0088*/ 	.word	0x00000008
.L_49:


//--------------------- .nv.callgraph             --------------------------
	.section	.nv.callgraph,"",@"SHT_CUDA_CALLGRAPH"
	.align	4
	.sectionentsize	8
	.align		4
        /*0000*/ 	.word	0x00000000
	.align		4
        /*0004*/ 	.word	0xffffffff
	.align		4
        /*0008*/ 	.word	0x00000000
	.align		4
        /*000c*/ 	.word	0xfffffffe
	.align		4
        /*0010*/ 	.word	0x00000000
	.align		4
        /*0014*/ 	.word	0xfffffffd
	.align		4
        /*0018*/ 	.word	0x00000000
	.align		4
        /*001c*/ 	.word	0xfffffffc


//--------------------- .text._Z11gUncompressPhS_mmm --------------------------
	.section	.text._Z11gUncompressPhS_mmm,"ax",@progbits
	.align	128
        .global         _Z11gUncompressPhS_mmm
        .type           _Z11gUncompressPhS_mmm,@function
        .size           _Z11gUncompressPhS_mmm,(.L_x_24 - _Z11gUncompressPhS_mmm)
        .other          _Z11gUncompressPhS_mmm,@"STO_CUDA_ENTRY STV_DEFAULT"
_Z11gUncompressPhS_mmm:
.text._Z11gUncompressPhS_mmm:
[----:B------:R-:W-:Y:S01]  /*0000*/  LDC R1, c[0x0][0x37c] ;  /* 0x0000df00ff017b82 */ /* 0x000fe20000000800 */
[----:B------:R-:W0:Y:S07]  /*0010*/  S2R R0, SR_TID.X ;  /* 0x0000000000007919 */ /* 0x000e2e0000002100 */
[----:B------:R-:W1:Y:S01]  /*0020*/  S2UR UR12, SR_CTAID.X ;  /* 0x00000000000c79c3 */ /* 0x000e620000002500 */
[----:B------:R-:W-:Y:S01]  /*0030*/  IMAD.MOV.U32 R3, RZ, RZ, -0x2 ;  /* 0xfffffffeff037424 */ /* 0x000fe200078e00ff */
[----:B------:R-:W2:Y:S01]  /*0040*/  LDCU.64 UR10, c[0x0][0x358] ;  /* 0x00006b00ff0a77ac */ /* 0x000ea20008000a00 */
[----:B------:R-:W-:Y:S01]  /*0050*/  UMOV UR4, URZ ;  /* 0x000000ff00047c82 */ /* 0x000fe20008000000 */
[C---:B0-----:R-:W-:Y:S01]  /*0060*/  LOP3.LUT R11, R0.reuse, 0x3fc, RZ, 0xc0, !PT ;  /* 0x000003fc000b7812 */ /* 0x041fe200078ec0ff */
[C---:B------:R-:W-:Y:S01]  /*0070*/  IMAD R4, R0.reuse, R3, 0x6 ;  /* 0x0000000600047424 */ /* 0x040fe200078e0203 */
[C---:B------:R-:W-:Y:S01]  /*0080*/  LEA R5, R0.reuse, 0x2, 0x1 ;  /* 0x0000000200057811 */ /* 0x040fe200078e08ff */
[C---:B------:R-:W-:Y:S01]  /*0090*/  VIADD R13, R0.reuse, 0xffffffff ;  /* 0xffffffff000d7836 */ /* 0x040fe20000000000 */
[----:B------:R-:W-:Y:S01]  /*00a0*/  LOP3.LUT R15, R0, 0x3, RZ, 0xc0, !PT ;  /* 0x00000003000f7812 */ /* 0x000fe200078ec0ff */
[----:B-12---:R-:W-:-:S07]  /*00b0*/  IMAD.MOV R6, RZ, RZ, -R11 ;  /* 0x000000ffff067224 */ /* 0x006fce00078e0a0b */
.L_x_18:
[----:B0-----:R-:W0:Y:S01]  /*00c0*/  LDC.64 R8, c[0x0][0x390] ;  /* 0x0000e400ff087b82 */ /* 0x001e220000000a00 */
[----:B-1----:R-:W1:Y:S01]  /*00d0*/  LDCU.64 UR6, c[0x0][0x380] ;  /* 0x00007000ff0677ac */ /* 0x002e620008000a00 */
[----:B--2---:R-:W-:Y:S01]  /*00e0*/  IMAD.MOV.U32 R2, RZ, RZ, R0 ;  /* 0x000000ffff027224 */ /* 0x004fe200078e0000 */
[----:B------:R-:W-:Y:S01]  /*00f0*/  ISETP.NE.AND P1, PT, R0, RZ, PT ;  /* 0x000000ff0000720c */ /* 0x000fe20003f25270 */
[----:B------:R-:W-:Y:S01]  /*0100*/  IMAD.MOV.U32 R3, RZ, RZ, RZ ;  /* 0x000000ffff037224 */ /* 0x000fe200078e00ff */
[----:B------:R-:W-:Y:S01]  /*0110*/  BSSY.RECONVERGENT B3, `(.L_x_0) ;  /* 0x000006f000037945 */ /* 0x000fe20003800200 */
[----:B0-----:R-:W-:-:S04]  /*0120*/  IMAD.WIDE.U32 R2, R8, UR12, R2 ;  /* 0x0000000c08027c25 */ /* 0x001fc8000f8e0002 */
[----:B------:R-:W-:Y:S01]  /*0130*/  IMAD R8, R8, UR4, RZ ;  /* 0x0000000408087c24 */ /* 0x000fe2000f8e02ff */
[----:B-1----:R-:W-:-:S03]  /*0140*/  IADD3 R2, P0, PT, R2, UR6, RZ ;  /* 0x0000000602027c10 */ /* 0x002fc6000ff1e0ff */
[----:B------:R-:W-:-:S05]  /*0150*/  IMAD R7, R9, UR12, R8 ;  /* 0x0000000c09077c24 */ /* 0x000fca000f8e0208 */
[----:B------:R-:W-:Y:S01]  /*0160*/  IADD3.X R3, PT, PT, R3, UR7, R7, P0, !PT ;  /* 0x0000000703037c10 */ /* 0x000fe200087fe407 */
[----:B------:R-:W-:-:S04]  /*0170*/  IMAD.MOV.U32 R7, RZ, RZ, RZ ;  /* 0x000000ffff077224 */ /* 0x000fc800078e00ff */
[----:B------:R0:W-:Y:S01]  /*0180*/  STG.E.U8 desc[UR10][R2.64], RZ ;  /* 0x000000ff02007986 */ /* 0x0001e2000c10110a */
[----:B------:R-:W-:Y:S05]  /*0190*/  @!P1 BRA `(.L_x_1) ;  /* 0x0000000400989947 */ /* 0x000fea0003800000 */
[----:B------:R-:W-:Y:S01]  /*01a0*/  ISETP.GE.U32.AND P0, PT, R0, 0x4, PT ;  /* 0x000000040000780c */ /* 0x000fe20003f06070 */
[----:B------:R-:W-:Y:S01]  /*01b0*/  BSSY.RECONVERGENT B2, `(.L_x_2) ;  /* 0x0000056000027945 */ /* 0x000fe20003800200 */
[----:B------:R-:W-:Y:S02]  /*01c0*/  IMAD.MOV.U32 R7, RZ, RZ, RZ ;  /* 0x000000ffff077224 */ /* 0x000fe400078e00ff */
[----:B------:R-:W-:-:S09]  /*01d0*/  IMAD.MOV.U32 R8, RZ, RZ, RZ ;  /* 0x000000ffff087224 */ /* 0x000fd200078e00ff */
[----:B------:R-:W-:Y:S05]  /*01e0*/  @!P0 BRA `(.L_x_3) ;  /* 0x0000000400488947 */ /* 0x000fea0003800000 */
[----:B------:R-:W-:Y:S01]  /*01f0*/  IMAD.MOV R7, RZ, RZ, -R11 ;  /* 0x000000ffff077224 */ /* 0x000fe200078e0a0b */
[----:B------:R-:W-:Y:S04]  /*0200*/  BSSY.RECONVERGENT B1, `(.L_x_4) ;  /* 0x000004f000017945 */ /* 0x000fe80003800200 */
[----:B------:R-:W-:Y:S01]  /*0210*/  BSSY.RELIABLE B0, `(.L_x_5) ;  /* 0x0000041000007945 */ /* 0x000fe20003800100 */
[----:B------:R-:W-:Y:S01]  /*0220*/  IMAD.MOV.U32 R9, RZ, RZ, RZ ;  /* 0x000000ffff097224 */ /* 0x000fe200078e00ff */
[----:B------:R-:W-:Y:S01]  /*0230*/  ISETP.GE.AND P0, PT, R7, RZ, PT ;  /* 0x000000ff0700720c */ /* 0x000fe20003f06270 */
[----:B------:R-:W-:Y:S02]  /*0240*/  IMAD.MOV.U32 R8, RZ, RZ, R6 ;  /* 0x000000ffff087224 */ /* 0x000fe400078e0006 */
[----:B------:R-:W-:-:S10]  /*0250*/  IMAD.MOV.U32 R7, RZ, RZ, RZ ;  /* 0x000000ffff077224 */ /* 0x000fd400078e00ff */
[----:B------:R-:W-:Y:S05]  /*0260*/  @P0 BRA `(.L_x_6) ;  /* 0x0000000000ec0947 */ /* 0x000fea0003800000 */
[----:B------:R-:W-:Y:S01]  /*0270*/  IMAD.MOV R10, RZ, RZ, -R8 ;  /* 0x000000ffff0a7224 */ /* 0x000fe200078e0a08 */
[----:B------:R-:W-:Y:S01]  /*0280*/  BSSY.RECONVERGENT B4, `(.L_x_7) ;  /* 0x0000021000047945 */ /* 0x000fe20003800200 */
[----:B------:R-:W-:-:S03]  /*0290*/  PLOP3.LUT P0, PT, PT, PT, PT, 0x80, 0x8 ;  /* 0x000000000008781c */ /* 0x000fc60003f0f070 */
[----:B------:R-:W-:-:S13]  /*02a0*/  ISETP.GT.AND P2, PT, R10, 0xc, PT ;  /* 0x0000000c0a00780c */ /* 0x000fda0003f44270 */
[----:B------:R-:W-:Y:S05]  /*02b0*/  @!P2 BRA `(.L_x_8) ;  /* 0x000000000074a947 */ /* 0x000fea0003800000 */
[----:B------:R-:W-:-:S13]  /*02c0*/  PLOP3.LUT P0, PT, PT, PT, PT, 0x8, 0x80 ;  /* 0x000000000080781c */ /* 0x000fda0003f0e170 */
.L_x_9:
[----:B------:R-:W-:Y:S02]  /*02d0*/  IMAD.MOV.U32 R14, RZ, RZ, 0x30 ;  /* 0x00000030ff0e7424 */ /* 0x000fe400078e00ff */
[----:B------:R-:W-:Y:S02]  /*02e0*/  IMAD.MOV.U32 R10, RZ, RZ, 0xc ;  /* 0x0000000cff0a7424 */ /* 0x000fe400078e00ff */
[----:B------:R-:W-:Y:S01]  /*02f0*/  IMAD.MOV.U32 R12, RZ, RZ, 0x3 ;  /* 0x00000003ff0c7424 */ /* 0x000fe200078e00ff */
[-C--:B------:R-:W-:Y:S01]  /*0300*/  SHF.R.U32.HI R16, RZ, R9.reuse, R14 ;  /* 0x00000009ff107219 */ /* 0x080fe2000001160e */
[----:B------:R-:W-:Y:S01]  /*0310*/  VIADD R21, R9, 0x8 ;  /* 0x0000000809157836 */ /* 0x000fe20000000000 */
[-C--:B------:R-:W-:Y:S01]  /*0320*/  SHF.R.U32.HI R17, RZ, R9.reuse, R10 ;  /* 0x00000009ff117219 */ /* 0x080fe2000001160a */
[----:B------:R-:W-:Y:S01]  /*0330*/  VIADD R8, R8, 0x10 ;  /* 0x0000001008087836 */ /* 0x000fe20000000000 */
[----:B------:R-:W-:Y:S02]  /*0340*/  SHF.R.U32.HI R19, RZ, R9, R12 ;  /* 0x00000009ff137219 */ /* 0x000fe4000001160c */
[----:B------:R-:W-:-:S02]  /*0350*/  SHF.R.U32.HI R18, RZ, R21, R14 ;  /* 0x00000015ff127219 */ /* 0x000fc4000001160e */
[----:B------:R-:W-:Y:S01]  /*0360*/  IADD3 R16, PT, PT, R17, R16, R7 ;  /* 0x0000001011107210 */ /* 0x000fe20007ffe007 */
[----:B------:R-:W-:Y:S01]  /*0370*/  VIADD R17, R9, 0x10 ;  /* 0x0000001009117836 */ /* 0x000fe20000000000 */
[----:B------:R-:W-:Y:S02]  /*0380*/  SHF.R.U32.HI R7, RZ, R21, R10 ;  /* 0x00000015ff077219 */ /* 0x000fe4000001160a */
[----:B------:R-:W-:Y:S02]  /*0390*/  IADD3 R16, PT, PT, R18, R19, R16 ;  /* 0x0000001312107210 */ /* 0x000fe40007ffe010 */
[----:B------:R-:W-:Y:S02]  /*03a0*/  SHF.R.U32.HI R21, RZ, R21, R12 ;  /* 0x00000015ff157219 */ /* 0x000fe4000001160c */
[----:B------:R-:W-:Y:S02]  /*03b0*/  ISETP.GE.AND P2, PT, R8, -0xc, PT ;  /* 0xfffffff40800780c */ /* 0x000fe40003f46270 */
[----:B------:R-:W-:Y:S01]  /*03c0*/  IADD3 R7, PT, PT, R21, R7, R16 ;  /* 0x0000000715077210 */ /* 0x000fe20007ffe010 */
[C---:B------:R-:W-:Y:S01]  /*03d0*/  VIADD R21, R9.reuse, 0x18 ;  /* 0x0000001809157836 */ /* 0x040fe20000000000 */
[-C--:B------:R-:W-:Y:S01]  /*03e0*/  SHF.R.U32.HI R18, RZ, R17.reuse, R14 ;  /* 0x00000011ff127219 */ /* 0x080fe2000001160e */
[----:B------:R-:W-:Y:S01]  /*03f0*/  VIADD R9, R9, 0x20 ;  /* 0x0000002009097836 */ /* 0x000fe20000000000 */
[----:B------:R-:W-:-:S02]  /*0400*/  SHF.R.U32.HI R19, RZ, R17, R10 ;  /* 0x00000011ff137219 */ /* 0x000fc4000001160a */
[----:B------:R-:W-:Y:S02]  /*0410*/  SHF.R.U32.HI R16, RZ, R17, R12 ;  /* 0x00000011ff107219 */ /* 0x000fe4000001160c */
[----:B------:R-:W-:Y:S02]  /*0420*/  IADD3 R7, PT, PT, R19, R18, R7 ;  /* 0x0000001213077210 */ /* 0x000fe40007ffe007 */
[-C--:B------:R-:W-:Y:S02]  /*0430*/  SHF.R.U32.HI R14, RZ, R21.reuse, R14 ;  /* 0x00000015ff0e7219 */ /* 0x080fe4000001160e */
[-C--:B------:R-:W-:Y:S02]  /*0440*/  SHF.R.U32.HI R10, RZ, R21.reuse, R10 ;  /* 0x00000015ff0a7219 */ /* 0x080fe4000001160a */
[----:B------:R-:W-:Y:S02]  /*0450*/  SHF.R.U32.HI R12, RZ, R21, R12 ;  /* 0x00000015ff0c7219 */ /* 0x000fe4000001160c */
[----:B------:R-:W-:-:S04]  /*0460*/  IADD3 R7, PT, PT, R14, R16, R7 ;  /* 0x000000100e077210 */ /* 0x000fc80007ffe007 */
[----:B------:R-:W-:Y:S01]  /*0470*/  IADD3 R7, PT, PT, R12, R10, R7 ;  /* 0x0000000a0c077210 */ /* 0x000fe20007ffe007 */
[----:B------:R-:W-:Y:S06]  /*0480*/  @!P2 BRA `(.L_x_9) ;  /* 0xfffffffc0090a947 */ /* 0x000fec000383ffff */
.L_x_8:
[----:B------:R-:W-:Y:S05]  /*0490*/  BSYNC.RECONVERGENT B4 ;  /* 0x0000000000047941 */ /* 0x000fea0003800200 */
.L_x_7:
[----:B------:R-:W-:Y:S01]  /*04a0*/  IMAD.MOV R10, RZ, RZ, -R8 ;  /* 0x000000ffff0a7224 */ /* 0x000fe200078e0a08 */
[----:B------:R-:W-:Y:S04]  /*04b0*/  BSSY.RECONVERGENT B4, `(.L_x_10) ;  /* 0x0000013000047945 */ /* 0x000fe80003800200 */
[----:B------:R-:W-:-:S13]  /*04c0*/  ISETP.GT.AND P2, PT, R10, 0x4, PT ;  /* 0x000000040a00780c */ /* 0x000fda0003f44270 */
[----:B------:R-:W-:Y:S05]  /*04d0*/  @!P2 BRA `(.L_x_11) ;  /* 0x000000000040a947 */ /* 0x000fea0003800000 */
[----:B------:R-:W-:Y:S01]  /*04e0*/  IMAD.MOV.U32 R16, RZ, RZ, 0x30 ;  /* 0x00000030ff107424 */ /* 0x000fe200078e00ff */
[----:B------:R-:W-:Y:S01]  /*04f0*/  PLOP3.LUT P0, PT, PT, PT, PT, 0x8, 0x80 ;  /* 0x000000000080781c */ /* 0x000fe20003f0e170 */
[----:B------:R-:W-:Y:S02]  /*0500*/  IMAD.MOV.U32 R18, RZ, RZ, 0xc ;  /* 0x0000000cff127424 */ /* 0x000fe400078e00ff */
[C---:B------:R-:W-:Y:S01]  /*0510*/  VIADD R14, R9.reuse, 0x8 ;  /* 0x00000008090e7836 */ /* 0x040fe20000000000 */
[-C--:B------:R-:W-:Y:S01]  /*0520*/  SHF.R.U32.HI R10, RZ, R9.reuse, R16 ;  /* 0x00000009ff0a7219 */ /* 0x080fe20000011610 */
[----:B------:R-:W-:Y:S01]  /*0530*/  IMAD.MOV.U32 R19, RZ, RZ, 0x3 ;  /* 0x00000003ff137424 */ /* 0x000fe200078e00ff */
[-C--:B------:R-:W-:Y:S01]  /*0540*/  SHF.R.U32.HI R12, RZ, R9.reuse, R18 ;  /* 0x00000009ff0c7219 */ /* 0x080fe20000011612 */
[----:B------:R-:W-:Y:S01]  /*0550*/  VIADD R8, R8, 0x8 ;  /* 0x0000000808087836 */ /* 0x000fe20000000000 */
[----:B------:R-:W-:Y:S02]  /*0560*/  SHF.R.U32.HI R16, RZ, R14, R16 ;  /* 0x0000000eff107219 */ /* 0x000fe40000011610 */
[----:B------:R-:W-:Y:S01]  /*0570*/  SHF.R.U32.HI R17, RZ, R9, R19 ;  /* 0x00000009ff117219 */ /* 0x000fe20000011613 */
[----:B------:R-:W-:Y:S01]  /*0580*/  VIADD R9, R9, 0x10 ;  /* 0x0000001009097836 */ /* 0x000fe20000000000 */
[----:B------:R-:W-:-:S02]  /*0590*/  IADD3 R10, PT, PT, R12, R10, R7 ;  /* 0x0000000a0c0a7210 */ /* 0x000fc40007ffe007 */
[-C--:B------:R-:W-:Y:S02]  /*05a0*/  SHF.R.U32.HI R7, RZ, R14.reuse, R18 ;  /* 0x0000000eff077219 */ /* 0x080fe40000011612 */
[----:B------:R-:W-:Y:S02]  /*05b0*/  SHF.R.U32.HI R14, RZ, R14, R19 ;  /* 0x0000000eff0e7219 */ /* 0x000fe40000011613 */
[----:B------:R-:W-:-:S04]  /*05c0*/  IADD3 R10, PT, PT, R16, R17, R10 ;  /* 0x00000011100a7210 */ /* 0x000fc80007ffe00a */
[----:B------:R-:W-:-:S07]  /*05d0*/  IADD3 R7, PT, PT, R14, R7, R10 ;  /* 0x000000070e077210 */ /* 0x000fce0007ffe00a */
.L_x_11:
[----:B------:R-:W-:Y:S05]  /*05e0*/  BSYNC.RECONVERGENT B4 ;  /* 0x0000000000047941 */ /* 0x000fea0003800200 */
.L_x_10:
[----:B------:R-:W-:-:S13]  /*05f0*/  ISETP.NE.OR P0, PT, R8, RZ, P0 ;  /* 0x000000ff0800720c */ /* 0x000fda0000705670 */
[----:B------:R-:W-:Y:S05]  /*0600*/  @!P0 BREAK.RELIABLE B0 ;  /* 0x0000000000008942 */ /* 0x000fea0003800100 */
[----:B------:R-:W-:Y:S05]  /*0610*/  @!P0 BRA `(.L_x_12) ;  /* 0x0000000000348947 */ /* 0x000fea0003800000 */
.L_x_6:
[----:B------:R-:W-:Y:S05]  /*0620*/  BSYNC.RELIABLE B0 ;  /* 0x0000000000007941 */ /* 0x000fea0003800100 */
.L_x_5:
[----:B------:R-:W-:Y:S02]  /*0630*/  IMAD.MOV.U32 R10, RZ, RZ, 0x30 ;  /* 0x00000030ff0a7424 */ /* 0x000fe400078e00ff */
[----:B------:R-:W-:Y:S02]  /*0640*/  IMAD.MOV.U32 R14, RZ, RZ, 0xc ;  /* 0x0000000cff0e7424 */ /* 0x000fe400078e00ff */
[----:B------:R-:W-:-:S07]  /*0650*/  IMAD.MOV.U32 R18, RZ, RZ, 0x3 ;  /* 0x00000003ff127424 */ /* 0x000fce00078e00ff */
.L_x_13:
[----:B------:R-:W-:Y:S01]  /*0660*/  VIADD R8, R8, 0x4 ;  /* 0x0000000408087836 */ /* 0x000fe20000000000 */
[-C--:B------:R-:W-:Y:S02]  /*0670*/  SHF.R.U32.HI R12, RZ, R9.reuse, R10 ;  /* 0x00000009ff0c7219 */ /* 0x080fe4000001160a */
[-C--:B------:R-:W-:Y:S02]  /*0680*/  SHF.R.U32.HI R16, RZ, R9.reuse, R14 ;  /* 0x00000009ff107219 */ /* 0x080fe4000001160e */
[----:B------:R-:W-:Y:S02]  /*0690*/  ISETP.NE.AND P0, PT, R8, RZ, PT ;  /* 0x000000ff0800720c */ /* 0x000fe40003f05270 */
[----:B------:R-:W-:Y:S01]  /*06a0*/  SHF.R.U32.HI R20, RZ, R9, R18 ;  /* 0x00000009ff147219 */ /* 0x000fe20000011612 */
[----:B------:R-:W-:Y:S01]  /*06b0*/  VIADD R9, R9, 0x8 ;  /* 0x0000000809097836 */ /* 0x000fe20000000000 */
[----:B------:R-:W-:-:S05]  /*06c0*/  IADD3 R7, PT, PT, R16, R12, R7 ;  /* 0x0000000c10077210 */ /* 0x000fca0007ffe007 */
[----:B------:R-:W-:-:S04]  /*06d0*/  IMAD.IADD R7, R7, 0x1, R20 ;  /* 0x0000000107077824 */ /* 0x000fc800078e0214 */
[----:B------:R-:W-:Y:S05]  /*06e0*/  @P0 BRA `(.L_x_13) ;  /* 0xfffffffc00dc0947 */ /* 0x000fea000383ffff */
.L_x_12:
[----:B------:R-:W-:Y:S05]  /*06f0*/  BSYNC.RECONVERGENT B1 ;  /* 0x0000000000017941 */ /* 0x000fea0003800200 */
.L_x_4:
[----:B------:R-:W-:-:S07]  /*0700*/  IMAD.SHL.U32 R8, R11, 0x2, RZ ;  /* 0x000000020b087824 */ /* 0x000fce00078e00ff */
.L_x_3:
[----:B------:R-:W-:Y:S05]  /*0710*/  BSYNC.RECONVERGENT B2 ;  /* 0x0000000000027941 */ /* 0x000fea0003800200 */
.L_x_2:
[----:B------:R-:W-:-:S13]  /*0720*/  ISETP.NE.AND P0, PT, R15, RZ, PT ;  /* 0x000000ff0f00720c */ /* 0x000fda0003f05270 */
[----:B------:R-:W-:Y:S05]  /*0730*/  @!P0 BRA `(.L_x_1) ;  /* 0x0000000000308947 */ /* 0x000fea0003800000 */
[----:B------:R-:W-:Y:S01]  /*0740*/  ISETP.NE.AND P0, PT, R15, 0x1, PT ;  /* 0x000000010f00780c */ /* 0x000fe20003f05270 */
[----:B------:R-:W-:-:S05]  /*0750*/  IMAD.MOV.U32 R17, RZ, RZ, 0x30 ;  /* 0x00000030ff117424 */ /* 0x000fca00078e00ff */
[----:B------:R-:W-:-:S05]  /*0760*/  SHF.R.U32.HI R10, RZ, R8, R17 ;  /* 0x00000008ff0a7219 */ /* 0x000fca0000011611 */
[----:B------:R-:W-:Y:S02]  /*0770*/  IMAD.IADD R7, R7, 0x1, R10 ;  /* 0x0000000107077824 */ /* 0x000fe400078e020a */
[----:B------:R-:W-:Y:S05]  /*0780*/  @!P0 BRA `(.L_x_1) ;  /* 0x00000000001c8947 */ /* 0x000fea0003800000 */
[----:B------:R-:W-:Y:S01]  /*0790*/  ISETP.NE.AND P0, PT, R15, 0x2, PT ;  /* 0x000000020f00780c */ /* 0x000fe20003f05270 */
[----:B------:R-:W-:-:S05]  /*07a0*/  VIADD R9, R8, 0x2 ;  /* 0x0000000208097836 */ /* 0x000fca0000000000 */
[----:B------:R-:W-:-:S05]  /*07b0*/  SHF.R.U32.HI R10, RZ, R9, R17 ;  /* 0x00000009ff0a7219 */ /* 0x000fca0000011611 */
[----:B------:R-:W-:Y:S02]  /*07c0*/  IMAD.IADD R7, R7, 0x1, R10 ;  /* 0x0000000107077824 */ /* 0x000fe400078e020a */
[----:B------:R-:W-:-:S05]  /*07d0*/  @P0 VIADD R8, R8, 0x4 ;  /* 0x0000000408080836 */ /* 0x000fca0000000000 */
[----:B------:R-:W-:-:S05]  /*07e0*/  @P0 SHF.R.U32.HI R8, RZ, R8, R17 ;  /* 0x00000008ff080219 */ /* 0x000fca0000011611 */
[----:B------:R-:W-:-:S07]  /*07f0*/  @P0 IMAD.IADD R7, R7, 0x1, R8 ;  /* 0x0000000107070824 */ /* 0x000fce00078e0208 */
.L_x_1:
[----:B------:R-:W-:Y:S05]  /*0800*/  BSYNC.RECONVERGENT B3 ;  /* 0x0000000000037941 */ /* 0x000fea0003800200 */
.L_x_0:
[----:B------:R-:W-:Y:S05]  /*0810*/  WARPSYNC.ALL ;  /* 0x0000000000007948 */ /* 0x000fea0003800000 */
[----:B------:R-:W1:Y:S01]  /*0820*/  LDCU.64 UR8, c[0x0][0x398] ;  /* 0x00007300ff0877ac */ /* 0x000e620008000a00 */
[----:B------:R-:W-:Y:S04]  /*0830*/  BSSY.RECONVERGENT B0, `(.L_x_14) ;  /* 0x000001a000007945 */ /* 0x000fe80003800200 */
[----:B------:R-:W-:Y:S01]  /*0840*/  BSSY.RELIABLE B1, `(.L_x_15) ;  /* 0x0000012000017945 */ /* 0x000fe20003800100 */
[----:B------:R-:W-:Y:S01]  /*0850*/  PRMT R10, RZ, 0x7610, R10 ;  /* 0x00007610ff0a7816 */ /* 0x000fe2000000000a */
[----:B------:R-:W2:Y:S01]  /*0860*/  LDCU.64 UR6, c[0x0][0x388] ;  /* 0x00007100ff0677ac */ /* 0x000ea20008000a00 */
[----:B-1----:R-:W-:-:S02]  /*0870*/  UIMAD UR5, UR4, UR8, URZ ;  /* 0x00000008040572a4 */ /* 0x002fc4000f8e02ff */
[----:B--2---:R-:W-:Y:S02]  /*0880*/  UIMAD.WIDE.U32 UR6, UR12, UR8, UR6 ;  /* 0x000000080c0672a5 */ /* 0x004fe4000f8e0006 */
[----:B------:R-:W-:-:S04]  /*0890*/  UIMAD UR5, UR12, UR9, UR5 ;  /* 0x000000090c0572a4 */ /* 0x000fc8000f8e0205 */
[----:B------:R-:W-:Y:S01]  /*08a0*/  UIADD3 UR5, UPT, UPT, UR7, UR5, URZ ;  /* 0x0000000507057290 */ /* 0x000fe2000fffe0ff */
[----:B------:R-:W-:Y:S11]  /*08b0*/  @!P1 BRA `(.L_x_16) ;  /* 0x0000000000289947 */ /* 0x000ff60003800000 */
[----:B------:R-:W-:-:S05]  /*08c0*/  IADD3 R8, P0, PT, R13, UR6, RZ ;  /* 0x000000060d087c10 */ /* 0x000fca000ff1e0ff */
[----:B------:R-:W-:-:S06]  /*08d0*/  IMAD.X R9, RZ, RZ, UR5, P0 ;  /* 0x00000005ff097e24 */ /* 0x000fcc00080e06ff */
[----:B------:R-:W2:Y:S01]  /*08e0*/  LDG.E.U8 R9, desc[UR10][R8.64] ;  /* 0x0000000a08097981 */ /* 0x000ea2000c1e1100 */
[----:B------:R-:W-:-:S13]  /*08f0*/  ISETP.NE.AND P0, PT, R0, 0x3, PT ;  /* 0x000000030000780c */ /* 0x000fda0003f05270 */
[----:B------:R-:W-:Y:S05]  /*0900*/  @!P0 BREAK.RELIABLE B1 ;  /* 0x0000000000018942 */ /* 0x000fea0003800100 */
[----:B--2---:R-:W-:-:S04]  /*0910*/  SHF.L.U32 R10, R9, R4, RZ ;  /* 0x00000004090a7219 */ /* 0x004fc800000006ff */
[----:B------:R-:W-:-:S05]  /*0920*/  LOP3.LUT R7, R10, R7, RZ, 0xc0, !PT ;  /* 0x000000070a077212 */ /* 0x000fca00078ec0ff */
[----:B------:R1:W-:Y:S01]  /*0930*/  STG.E.U8 desc[UR10][R2.64], R7 ;  /* 0x0000000702007986 */ /* 0x0003e2000c10110a */
[----:B------:R-:W-:Y:S05]  /*0940*/  @!P0 BRA `(.L_x_17) ;  /* 0x0000000000208947 */ /* 0x000fea0003800000 */
[----:B------:R-:W-:-:S07]  /*0950*/  PRMT R10, R7, 0x7610, R10 ;  /* 0x00007610070a7816 */ /* 0x000fce000000000a */
.L_x_16:
[----:B------:R-:W-:Y:S05]  /*0960*/  BSYNC.RELIABLE B1 ;  /* 0x0000000000017941 */ /* 0x000fea0003800100 */
.L_x_15:
[----:B------:R-:W-:-:S05]  /*0970*/  IADD3 R8, P0, PT, R0, UR6, RZ ;  /* 0x0000000600087c10 */ /* 0x000fca000ff1e0ff */
[----:B------:R-:W-:-:S05]  /*0980*/  IMAD.X R9, RZ, RZ, UR5, P0 ;  /* 0x00000005ff097e24 */ /* 0x000fca00080e06ff */
[----:B------:R-:W1:Y:S02]  /*0990*/  LDG.E.U8 R8, desc[UR10][R8.64] ;  /* 0x0000000a08087981 */ /* 0x000e64000c1e1100 */
[----:B-1----:R-:W-:-:S05]  /*09a0*/  SHF.R.U32.HI R7, RZ, R5, R8 ;  /* 0x00000005ff077219 */ /* 0x002fca0000011608 */
[----:B------:R-:W-:-:S05]  /*09b0*/  IMAD.IADD R7, R7, 0x1, R10 ;  /* 0x0000000107077824 */ /* 0x000fca00078e020a */
[----:B------:R2:W-:Y:S02]  /*09c0*/  STG.E.U8 desc[UR10][R2.64], R7 ;  /* 0x0000000702007986 */ /* 0x0005e4000c10110a */
.L_x_17:
[----:B------:R-:W-:Y:S05]  /*09d0*/  BSYNC.RECONVERGENT B0 ;  /* 0x0000000000007941 */ /* 0x000fea0003800200 */
.L_x_14:
[----:B------:R-:W-:Y:S05]  /*09e0*/  WARPSYNC.ALL ;  /* 0x0000000000007948 */ /* 0x000fea0003800000 */
[----:B------:R-:W3:Y:S01]  /*09f0*/  LDCU.64 UR6, c[0x0][0x3a0] ;  /* 0x00007400ff0677ac */ /* 0x000ee20008000a00 */
[----:B------:R-:W-:-:S04]  /*0a00*/  UIADD3 UR12, UP0, UPT, UR12, 0xffff, URZ ;  /* 0x0000ffff0c0c7890 */ /* 0x000fc8000ff1e0ff */
[----:B------:R-:W-:Y:S02]  /*0a10*/  UIADD3.X UR4, UPT, UPT, URZ, UR4, URZ, UP0, !UPT ;  /* 0x00000004ff047290 */ /* 0x000fe400087fe4ff */
[----:B---3--:R-:W-:-:S04]  /*0a20*/  UISETP.GE.U32.AND UP0, UPT, UR12, UR6, UPT ;  /* 0x000000060c00728c */ /* 0x008fc8000bf06070 */
[----:B------:R-:W-:-:S09]  /*0a30*/  UISETP.GE.U32.AND.EX UP0, UPT, UR4, UR7, UPT, UP0 ;  /* 0x000000070400728c */ /* 0x000fd2000bf06100 */
[----:B------:R-:W-:Y:S05]  /*0a40*/  BRA.U !UP0, `(.L_x_18) ;  /* 0xfffffff5089c7547 */ /* 0x000fea000b83ffff */
[----:B------:R-:W-:Y:S05]  /*0a50*/  EXIT ;  /* 0x000000000000794d */ /* 0x000fea0003800000 */
.L_x_19:
[----:B------:R-:W-:-:S00]  /*0a60*/  BRA `(.L_x_19) ;  /* 0xfffffffc00fc7947 */ /* 0x000fc0000383ffff */
[----:B------:R-:W-:-:S00]  /*0a70*/  NOP ;  /* 0x0000000000007918 */ /* 0x000fc00000000000 */
        /* <DEDUP_REMOVED lines=8> */
.L_x_24:


//--------------------- .text._Z9gCompressPhS_mmm --------------------------
	.section	.text._Z9gCompressPhS_mmm,"ax",@progbits
	.align	128
        .global         _Z9gCompressPhS_mmm
        .type           _Z9gCompressPhS_mmm,@function
        .size           _Z9gCompressPhS_mmm,(.L_x_25 - _Z9gCompressPhS_mmm)
        .other          _Z9gCompressPhS_mmm,@"STO_CUDA_ENTRY STV_DEFAULT"
_Z9gCompressPhS_mmm:
.text._Z9gCompressPhS_mmm:
[----:B------:R-:W-:Y:S01]  /*0000*/  LDC R1, c[0x0][0x37c] ;  /* 0x0000df00ff017b82 */ /* 0x000fe20000000800 */
[----:B------:R-:W0:Y:S07]  /*0010*/  S2R R15, SR_CTAID.X ;  /* 0x00000000000f7919 */ /* 0x000e2e0000002500 */
[----:B------:R-:W1:Y:S01]  /*0020*/  LDC.64 R6, c[0x0][0x3a0] ;  /* 0x0000e800ff067b82 */ /* 0x000e620000000a00 */
[----:B------:R-:W2:Y:S01]  /*0030*/  LDCU.64 UR4, c[0x0][0x358] ;  /* 0x00006b00ff0477ac */ /* 0x000ea20008000a00 */
[----:B------:R-:W-:Y:S01]  /*0040*/  IMAD.MOV.U32 R13, RZ, RZ, RZ ;  /* 0x000000ffff0d7224 */ /* 0x000fe200078e00ff */
[----:B0-----:R-:W-:-:S05]  /*0050*/  IADD3 R3, P0, PT, R15, 0xffff, RZ ;  /* 0x0000ffff0f037810 */ /* 0x001fca0007f1e0ff */
[----:B------:R-:W-:Y:S01]  /*0060*/  IMAD.X R2, RZ, RZ, RZ, P0 ;  /* 0x000000ffff027224 */ /* 0x000fe200000e06ff */
[----:B-1----:R-:W-:-:S04]  /*0070*/  ISETP.GT.U32.AND P0, PT, R3, R6, PT ;  /* 0x000000060300720c */ /* 0x002fc80003f04070 */
[----:B------:R-:W-:-:S04]  /*0080*/  ISETP.GT.U32.AND.EX P0, PT, R2, R7, PT, P0 ;  /* 0x000000070200720c */ /* 0x000fc80003f04100 */
[----:B------:R-:W-:Y:S02]  /*0090*/  SEL R0, R3, R6, P0 ;  /* 0x0000000603007207 */ /* 0x000fe40000000000 */
[----:B------:R-:W-:Y:S01]  /*00a0*/  SEL R11, R2, R7, P0 ;  /* 0x00000007020b7207 */ /* 0x000fe20000000000 */
[----:B------:R-:W-:Y:S01]  /*00b0*/  IMAD.MOV.U32 R2, RZ, RZ, -0x1 ;  /* 0xffffffffff027424 */ /* 0x000fe200078e00ff */
[----:B------:R-:W-:-:S04]  /*00c0*/  IADD3 R0, P0, PT, R0, -0xffff, RZ ;  /* 0xffff000100007810 */ /* 0x000fc80007f1e0ff */
[----:B------:R-:W-:Y:S02]  /*00d0*/  IADD3.X R11, PT, PT, R11, -0x1, RZ, P0, !PT ;  /* 0xffffffff0b0b7810 */ /* 0x000fe400007fe4ff */
[----:B------:R-:W-:-:S04]  /*00e0*/  ISETP.NE.U32.AND P0, PT, R0, R15, PT ;  /* 0x0000000f0000720c */ /* 0x000fc80003f05070 */
[----:B------:R-:W-:-:S04]  /*00f0*/  ISETP.NE.AND.EX P0, PT, R11, RZ, PT, P0 ;  /* 0x000000ff0b00720c */ /* 0x000fc80003f05300 */
[----:B------:R-:W-:-:S04]  /*0100*/  SEL R10, RZ, 0x1, !P0 ;  /* 0x00000001ff0a7807 */ /* 0x000fc80004000000 */
[----:B------:R-:W-:-:S04]  /*0110*/  IADD3 R9, P0, P1, R0, -R10, -R15 ;  /* 0x8000000a00097210 */ /* 0x000fc8000791e80f */
[----:B------:R-:W-:-:S05]  /*0120*/  IADD3.X R11, PT, PT, R11, -0x1, R2, P0, P1 ;  /* 0xffffffff0b0b7810 */ /* 0x000fca00007e2402 */
[----:B------:R-:W-:-:S04]  /*0130*/  IMAD.WIDE.U32 R2, R11, -0x7fff7fff, RZ ;  /* 0x800080010b027825 */ /* 0x000fc800078e00ff */
[----:B------:R-:W-:-:S04]  /*0140*/  IMAD.WIDE.U32 R4, P0, R9, -0x7fff8000, R2 ;  /* 0x8000800009047825 */ /* 0x000fc80007800002 */
[----:B------:R-:W-:Y:S01]  /*0150*/  IMAD.WIDE.U32 R2, R9, -0x7fff7fff, RZ ;  /* 0x8000800109027825 */ /* 0x000fe200078e00ff */
[----:B------:R-:W-:-:S03]  /*0160*/  MOV R8, R5 ;  /* 0x0000000500087202 */ /* 0x000fc60000000f00 */
[----:B------:R-:W-:Y:S01]  /*0170*/  IMAD.X R9, RZ, RZ, RZ, P0 ;  /* 0x000000ffff097224 */ /* 0x000fe200000e06ff */
[----:B------:R-:W-:Y:S02]  /*0180*/  IADD3 RZ, P0, PT, R3, R4, RZ ;  /* 0x0000000403ff7210 */ /* 0x000fe40007f1e0ff */
[----:B------:R-:W0:Y:S03]  /*0190*/  S2R R4, SR_TID.X ;  /* 0x0000000000047919 */ /* 0x000e260000002100 */
[----:B------:R-:W-:-:S04]  /*01a0*/  IMAD.WIDE.U32.X R2, R11, -0x7fff8000, R8, P0 ;  /* 0x800080000b027825 */ /* 0x000fc800000e0408 */
[----:B------:R-:W-:Y:S01]  /*01b0*/  IMAD.MOV.U32 R9, RZ, RZ, -0x2 ;  /* 0xfffffffeff097424 */ /* 0x000fe200078e00ff */
[----:B------:R-:W-:-:S04]  /*01c0*/  SHF.R.U64 R0, R2, 0xf, R3 ;  /* 0x0000000f02007819 */ /* 0x000fc80000001203 */
[----:B------:R-:W-:-:S04]  /*01d0*/  IADD3 R0, P1, PT, R0, R10, RZ ;  /* 0x0000000a00007210 */ /* 0x000fc80007f3e0ff */
[----:B------:R-:W-:-:S04]  /*01e0*/  LOP3.LUT R8, R0, 0x3, RZ, 0xc0, !PT ;  /* 0x0000000300087812 */ /* 0x000fc800078ec0ff */
[----:B------:R-:W-:-:S04]  /*01f0*/  ISETP.NE.U32.AND P0, PT, R8, 0x3, PT ;  /* 0x000000030800780c */ /* 0x000fc80003f05070 */
[----:B------:R-:W-:Y:S01]  /*0200*/  ISETP.NE.AND.EX P0, PT, RZ, RZ, PT, P0 ;  /* 0x000000ffff00720c */ /* 0x000fe20003f05300 */
[C---:B0-----:R-:W-:Y:S01]  /*0210*/  IMAD R12, R4.reuse, R9, 0x4 ;  /* 0x00000004040c7424 */ /* 0x041fe200078e0209 */
[----:B------:R-:W-:-:S11]  /*0220*/  LEA R14, R4, 0x2, 0x1 ;  /* 0x00000002040e7811 */ /* 0x000fd600078e08ff */
[----:B--2---:R-:W-:Y:S05]  /*0230*/  @!P0 BRA `(.L_x_20) ;  /* 0x0000000000c48947 */ /* 0x004fea0003800000 */
[----:B------:R-:W0:Y:S01]  /*0240*/  LDC.64 R8, c[0x0][0x398] ;  /* 0x0000e600ff087b82 */ /* 0x000e220000000a00 */
[----:B------:R-:W1:Y:S01]  /*0250*/  LDCU.128 UR8, c[0x0][0x380] ;  /* 0x00007000ff0877ac */ /* 0x000e620008000c00 */
[----:B------:R-:W-:Y:S02]  /*0260*/  HFMA2 R5, -RZ, RZ, 0, 0 ;  /* 0x00000000ff057431 */ /* 0x000fe400000001ff */
[----:B------:R-:W-:Y:S02]  /*0270*/  VIADD R27, R0, 0x1 ;  /* 0x00000001001b7836 */ /* 0x000fe40000000000 */
[----:B------:R-:W-:Y:S02]  /*0280*/  IMAD.MOV.U32 R21, RZ, RZ, R13 ;  /* 0x000000ffff157224 */ /* 0x000fe400078e000d */
[----:B------:R-:W2:Y:S01]  /*0290*/  LDC.64 R10, c[0x0][0x390] ;  /* 0x0000e400ff0a7b82 */ /* 0x000ea20000000a00 */
[----:B------:R-:W-:Y:S01]  /*02a0*/  LOP3.LUT R27, R27, 0x3, RZ, 0xc0, !PT ;  /* 0x000000031b1b7812 */ /* 0x000fe200078ec0ff */
[----:B0-----:R-:W-:-:S02]  /*02b0*/  IMAD R20, R13, R8, RZ ;  /* 0x000000080d147224 */ /* 0x001fc400078e02ff */
[----:B------:R-:W-:-:S04]  /*02c0*/  IMAD.WIDE.U32 R16, R15, R8, R4 ;  /* 0x000000080f107225 */ /* 0x000fc800078e0004 */
[----:B------:R-:W-:Y:S02]  /*02d0*/  IMAD R23, R15, R9, R20 ;  /* 0x000000090f177224 */ /* 0x000fe400078e0214 */
[-C--:B--2---:R-:W-:Y:S02]  /*02e0*/  IMAD R22, R13, R10.reuse, RZ ;  /* 0x0000000a0d167224 */ /* 0x084fe400078e02ff */
[----:B------:R-:W-:-:S04]  /*02f0*/  IMAD.WIDE.U32 R18, R15, R10, R4 ;  /* 0x0000000a0f127225 */ /* 0x000fc800078e0004 */
[----:B------:R-:W-:Y:S01]  /*0300*/  IMAD.MOV.U32 R20, RZ, RZ, R15 ;  /* 0x000000ffff147224 */ /* 0x000fe200078e000f */
[----:B-1----:R-:W-:Y:S01]  /*0310*/  IADD3.X R18, P2, PT, R18, UR8, RZ, PT, !PT ;  /* 0x0000000812127c10 */ /* 0x002fe2000bf5e4ff */
[----:B------:R-:W-:Y:S01]  /*0320*/  IMAD R25, R15, R11, R22 ;  /* 0x0000000b0f197224 */ /* 0x000fe200078e0216 */
[----:B------:R-:W-:Y:S01]  /*0330*/  IADD3 R22, P0, PT, R16, UR10, RZ ;  /* 0x0000000a10167c10 */ /* 0x000fe2000ff1e0ff */
[----:B------:R-:W-:Y:S01]  /*0340*/  IMAD.MOV.U32 R13, RZ, RZ, RZ ;  /* 0x000000ffff0d7224 */ /* 0x000fe200078e00ff */
[----:B------:R-:W-:Y:S01]  /*0350*/  IADD3 R16, P3, PT, RZ, -R27, RZ ;  /* 0x8000001bff107210 */ /* 0x000fe20007f7e0ff */
[----:B------:R-:W-:Y:S01]  /*0360*/  IMAD.WIDE.U32 R20, R27, 0xffff, R20 ;  /* 0x0000ffff1b147825 */ /* 0x000fe200078e0014 */
[----:B------:R-:W-:Y:S02]  /*0370*/  IADD3.X R23, PT, PT, R17, UR11, R23, P0, !PT ;  /* 0x0000000b11177c10 */ /* 0x000fe400087fe417 */
[----:B------:R-:W-:Y:S01]  /*0380*/  IADD3.X R19, PT, PT, R19, UR9, R25, P2, !PT ;  /* 0x0000000913137c10 */ /* 0x000fe200097fe419 */
[----:B------:R-:W-:Y:S01]  /*0390*/  IMAD.MOV.U32 R15, RZ, RZ, R20 ;  /* 0x000000ffff0f7224 */ /* 0x000fe200078e0014 */
[----:B------:R-:W-:Y:S01]  /*03a0*/  IADD3 R13, PT, PT, R21, R13, RZ ;  /* 0x0000000d150d7210 */ /* 0x000fe20007ffe0ff */
[----:B------:R-:W-:-:S07]  /*03b0*/  IMAD.X R17, RZ, RZ, -0x1, P3 ;  /* 0xffffffffff117424 */ /* 0x000fce00018e06ff */
.L_x_21:
[----:B-1----:R-:W-:Y:S01]  /*03c0*/  MOV R24, R22 ;  /* 0x0000001600187202 */ /* 0x002fe20000000f00 */
[----:B------:R-:W-:Y:S01]  /*03d0*/  IMAD.MOV.U32 R25, RZ, RZ, R23 ;  /* 0x000000ffff197224 */ /* 0x000fe200078e0017 */
[----:B------:R-:W-:Y:S01]  /*03e0*/  MOV R23, R19 ;  /* 0x0000001300177202 */ /* 0x000fe20000000f00 */
[----:B------:R-:W-:-:S03]  /*03f0*/  IMAD.MOV.U32 R22, RZ, RZ, R18 ;  /* 0x000000ffff167224 */ /* 0x000fc600078e0012 */
[----:B------:R-:W-:Y:S04]  /*0400*/  STG.E.U8 desc[UR4][R24.64], RZ ;  /* 0x000000ff18007986 */ /* 0x000fe8000c101104 */
[----:B------:R-:W2:Y:S01]  /*0410*/  LDG.E.U8 R19, desc[UR4][R22.64+-0x1] ;  /* 0xffffff0416137981 */ /* 0x000ea2000c1e1100 */
[----:B------:R-:W-:Y:S02]  /*0420*/  IADD3 R16, P0, PT, R16, 0x1, RZ ;  /* 0x0000000110107810 */ /* 0x000fe40007f1e0ff */
[----:B--2---:R-:W-:-:S05]  /*0430*/  SHF.L.U32 R21, R19, R14, RZ ;  /* 0x0000000e13157219 */ /* 0x004fca00000006ff */
[----:B------:R0:W-:Y:S04]  /*0440*/  STG.E.U8 desc[UR4][R24.64], R21 ;  /* 0x0000001518007986 */ /* 0x0001e8000c101104 */
[----:B------:R-:W2:Y:S01]  /*0450*/  LDG.E.U8 R19, desc[UR4][R22.64] ;  /* 0x0000000416137981 */ /* 0x000ea2000c1e1100 */
[----:B------:R-:W-:Y:S01]  /*0460*/  IMAD.X R17, RZ, RZ, R17, P0 ;  /* 0x000000ffff117224 */ /* 0x000fe200000e0611 */
[----:B------:R-:W-:Y:S01]  /*0470*/  ISETP.NE.U32.AND P0, PT, R16, RZ, PT ;  /* 0x000000ff1000720c */ /* 0x000fe20003f05070 */
[----:B------:R-:W-:Y:S02]  /*0480*/  IMAD R29, R9, 0xffff, RZ ;  /* 0x0000ffff091d7824 */ /* 0x000fe400078e02ff */
[----:B------:R-:W-:Y:S01]  /*0490*/  IMAD R26, R11, 0xffff, RZ ;  /* 0x0000ffff0b1a7824 */ /* 0x000fe200078e02ff */
[----:B------:R-:W-:-:S02]  /*04a0*/  ISETP.NE.AND.EX P0, PT, R17, RZ, PT, P0 ;  /* 0x000000ff1100720c */ /* 0x000fc40003f05300 */
[----:B--2---:R-:W-:-:S05]  /*04b0*/  SHF.R.U32.HI R18, RZ, R12, R19 ;  /* 0x0000000cff127219 */ /* 0x004fca0000011613 */
[----:B------:R-:W-:Y:S02]  /*04c0*/  IMAD.IADD R27, R21, 0x1, R18 ;  /* 0x00000001151b7824 */ /* 0x000fe400078e0212 */
[----:B------:R-:W-:-:S03]  /*04d0*/  IMAD.WIDE.U32 R18, R8, 0xffff, R24 ;  /* 0x0000ffff08127825 */ /* 0x000fc600078e0018 */
[----:B------:R1:W-:Y:S01]  /*04e0*/  STG.E.U8 desc[UR4][R24.64], R27 ;  /* 0x0000001b18007986 */ /* 0x0003e2000c101104 */
[----:B0-----:R-:W-:Y:S01]  /*04f0*/  IMAD.WIDE.U32 R20, R10, 0xffff, R22 ;  /* 0x0000ffff0a147825 */ /* 0x001fe200078e0016 */
[----:B------:R-:W-:-:S03]  /*0500*/  IADD3 R23, PT, PT, R19, R29, RZ ;  /* 0x0000001d13177210 */ /* 0x000fc60007ffe0ff */
[----:B------:R-:W-:Y:S01]  /*0510*/  IMAD.MOV.U32 R22, RZ, RZ, R18 ;  /* 0x000000ffff167224 */ /* 0x000fe200078e0012 */
[----:B------:R-:W-:Y:S01]  /*0520*/  MOV R18, R20 ;  /* 0x0000001400127202 */ /* 0x000fe20000000f00 */
[----:B------:R-:W-:Y:S01]  /*0530*/  IMAD.IADD R19, R21, 0x1, R26 ;  /* 0x0000000115137824 */ /* 0x000fe200078e021a */
[----:B------:R-:W-:Y:S06]  /*0540*/  @P0 BRA `(.L_x_21) ;  /* 0xfffffffc009c0947 */ /* 0x000fec000383ffff */
.L_x_20:
[----:B------:R-:W0:Y:S01]  /*0550*/  LDC.64 R8, c[0x0][0x390] ;  /* 0x0000e400ff087b82 */ /* 0x000e220000000a00 */
[----:B------:R-:W-:Y:S01]  /*0560*/  LEA.HI.X R2, R3, RZ, RZ, 0x11, P1 ;  /* 0x000000ff03027211 */ /* 0x000fe200008f8cff */
[----:B------:R-:W2:Y:S01]  /*0570*/  LDCU.128 UR8, c[0x0][0x380] ;  /* 0x00007000ff0877ac */ /* 0x000ea20008000c00 */
[----:B------:R-:W-:-:S04]  /*0580*/  ISETP.GE.U32.AND P0, PT, R0, 0x3, PT ;  /* 0x000000030000780c */ /* 0x000fc80003f06070 */
[----:B------:R-:W-:Y:S01]  /*0590*/  ISETP.GE.U32.AND.EX P0, PT, R2, RZ, PT, P0 ;  /* 0x000000ff0200720c */ /* 0x000fe20003f06100 */
[----:B------:R-:W3:-:S12]  /*05a0*/  LDC.64 R10, c[0x0][0x398] ;  /* 0x0000e600ff0a7b82 */ /* 0x000ed80000000a00 */
[----:B--2---:R-:W-:Y:S05]  /*05b0*/  @!P0 EXIT ;  /* 0x000000000000894d */ /* 0x004fea0003800000 */
.L_x_22:
[----:B------:R-:W-:Y:S02]  /*05c0*/  IMAD.MOV.U32 R16, RZ, RZ, R4 ;  /* 0x000000ffff107224 */ /* 0x000fe400078e0004 */
[----:B--2---:R-:W-:Y:S02]  /*05d0*/  IMAD.MOV.U32 R17, RZ, RZ, RZ ;  /* 0x000000ffff117224 */ /* 0x004fe400078e00ff */
[-C--:B---3--:R-:W-:Y:S02]  /*05e0*/  IMAD R0, R13, R10.reuse, RZ ;  /* 0x0000000a0d007224 */ /* 0x088fe400078e02ff */
[----:B------:R-:W-:-:S04]  /*05f0*/  IMAD.WIDE.U32 R2, R15, R10, R16 ;  /* 0x0000000a0f027225 */ /* 0x000fc800078e0010 */
[-C--:B0-----:R-:W-:Y:S01]  /*0600*/  IMAD R18, R13, R8.reuse, RZ ;  /* 0x000000080d127224 */ /* 0x081fe200078e02ff */
[----:B------:R-:W-:Y:S01]  /*0610*/  IADD3 R2, P0, PT, R2, UR10, RZ ;  /* 0x0000000a02027c10 */ /* 0x000fe2000ff1e0ff */
[----:B------:R-:W-:-:S04]  /*0620*/  IMAD.WIDE.U32 R16, R15, R8, R16 ;  /* 0x000000080f107225 */ /* 0x000fc800078e0010 */
[C---:B------:R-:W-:Y:S01]  /*0630*/  IMAD R19, R15.reuse, R11, R0 ;  /* 0x0000000b0f137224 */ /* 0x040fe200078e0200 */
[----:B------:R-:W-:Y:S01]  /*0640*/  IADD3 R20, P1, PT, R16, UR8, RZ ;  /* 0x0000000810147c10 */ /* 0x000fe2000ff3e0ff */
[----:B------:R-:W-:-:S03]  /*0650*/  IMAD R21, R15, R9, R18 ;  /* 0x000000090f157224 */ /* 0x000fc600078e0212 */
[----:B------:R-:W-:Y:S02]  /*0660*/  IADD3.X R3, PT, PT, R3, UR11, R19, P0, !PT ;  /* 0x0000000b03037c10 */ /* 0x000fe400087fe413 */
[----:B------:R-:W-:-:S03]  /*0670*/  IADD3.X R21, PT, PT, R17, UR9, R21, P1, !PT ;  /* 0x0000000911157c10 */ /* 0x000fc60008ffe415 */
[----:B------:R-:W-:Y:S04]  /*0680*/  STG.E.U8 desc[UR4][R2.64], RZ ;  /* 0x000000ff02007986 */ /* 0x000fe8000c101104 */
[----:B------:R-:W2:Y:S02]  /*0690*/  LDG.E.U8 R17, desc[UR4][R20.64] ;  /* 0x0000000414117981 */ /* 0x000ea4000c1e1100 */
[----:B--2---:R-:W-:-:S05]  /*06a0*/  SHF.L.U32 R19, R17, R14, RZ ;  /* 0x0000000e11137219 */ /* 0x004fca00000006ff */
[----:B------:R0:W-:Y:S04]  /*06b0*/  STG.E.U8 desc[UR4][R2.64], R19 ;  /* 0x0000001302007986 */ /* 0x0001e8000c101104 */
[----:B-1----:R-:W2:Y:S01]  /*06c0*/  LDG.E.U8 R25, desc[UR4][R20.64+0x1] ;  /* 0x0000010414197981 */ /* 0x002ea2000c1e1100 */
[----:B------:R-:W-:Y:S02]  /*06d0*/  IMAD R0, R11, 0xffff, RZ ;  /* 0x0000ffff0b007824 */ /* 0x000fe400078e02ff */
[----:B------:R-:W-:-:S04]  /*06e0*/  IMAD.WIDE.U32 R16, R10, 0xffff, R2 ;  /* 0x0000ffff0a107825 */ /* 0x000fc800078e0002 */
[----:B------:R-:W-:Y:S01]  /*06f0*/  IMAD R18, R9, 0xffff, RZ ;  /* 0x0000ffff09127824 */ /* 0x000fe200078e02ff */
[----:B------:R-:W-:Y:S01]  /*0700*/  IADD3 R17, PT, PT, R0, R17, RZ ;  /* 0x0000001100117210 */ /* 0x000fe20007ffe0ff */
[----:B------:R-:W-:-:S04]  /*0710*/  IMAD.WIDE.U32 R22, R8, 0xffff, R20 ;  /* 0x0000ffff08167825 */ /* 0x000fc800078e0014 */
[----:B------:R-:W-:Y:S01]  /*0720*/  IMAD.IADD R23, R18, 0x1, R23 ;  /* 0x0000000112177824 */ /* 0x000fe200078e0217 */
[----:B--2---:R-:W-:-:S05]  /*0730*/  SHF.R.U32.HI R24, RZ, R12, R25 ;  /* 0x0000000cff187219 */ /* 0x004fca0000011619 */
[----:B------:R-:W-:-:S05]  /*0740*/  IMAD.IADD R27, R19, 0x1, R24 ;  /* 0x00000001131b7824 */ /* 0x000fca00078e0218 */
[----:B------:R1:W-:Y:S04]  /*0750*/  STG.E.U8 desc[UR4][R2.64], R27 ;  /* 0x0000001b02007986 */ /* 0x0003e8000c101104 */
[----:B------:R-:W-:Y:S04]  /*0760*/  STG.E.U8 desc[UR4][R16.64], RZ ;  /* 0x000000ff10007986 */ /* 0x000fe8000c101104 */
[----:B0-----:R-:W2:Y:S02]  /*0770*/  LDG.E.U8 R19, desc[UR4][R22.64] ;  /* 0x0000000416137981 */ /* 0x001ea4000c1e1100 */
[----:B--2---:R-:W-:-:S05]  /*0780*/  SHF.L.U32 R19, R19, R14, RZ ;  /* 0x0000000e13137219 */ /* 0x004fca00000006ff */
[----:B------:R0:W-:Y:S04]  /*0790*/  STG.E.U8 desc[UR4][R16.64], R19 ;  /* 0x0000001310007986 */ /* 0x0001e8000c101104 */
[----:B------:R-:W2:Y:S01]  /*07a0*/  LDG.E.U8 R29, desc[UR4][R22.64+0x1] ;  /* 0x00000104161d7981 */ /* 0x000ea2000c1e1100 */
[----:B------:R-:W-:-:S04]  /*07b0*/  IMAD.WIDE.U32 R20, R10, 0xffff, R16 ;  /* 0x0000ffff0a147825 */ /* 0x000fc800078e0010 */
[----:B------:R-:W-:Y:S01]  /*07c0*/  IMAD.WIDE.U32 R24, R8, 0xffff, R22 ;  /* 0x0000ffff08187825 */ /* 0x000fe200078e0016 */
[----:B------:R-:W-:-:S03]  /*07d0*/  IADD3 R21, PT, PT, R0, R21, RZ ;  /* 0x0000001500157210 */ /* 0x000fc60007ffe0ff */
[----:B------:R-:W-:Y:S01]  /*07e0*/  IMAD.IADD R25, R18, 0x1, R25 ;  /* 0x0000000112197824 */ /* 0x000fe200078e0219 */
[----:B--2---:R-:W-:-:S05]  /*07f0*/  SHF.R.U32.HI R26, RZ, R12, R29 ;  /* 0x0000000cff1a7219 */ /* 0x004fca000001161d */
[----:B-1----:R-:W-:-:S05]  /*0800*/  IMAD.IADD R27, R19, 0x1, R26 ;  /* 0x00000001131b7824 */ /* 0x002fca00078e021a */
[----:B------:R1:W-:Y:S04]  /*0810*/  STG.E.U8 desc[UR4][R16.64], R27 ;  /* 0x0000001b10007986 */ /* 0x0003e8000c101104 */
[----:B------:R-:W-:Y:S04]  /*0820*/  STG.E.U8 desc[UR4][R20.64], RZ ;  /* 0x000000ff14007986 */ /* 0x000fe8000c101104 */
[----:B------:R-:W0:Y:S02]  /*0830*/  LDG.E.U8 R3, desc[UR4][R24.64] ;  /* 0x0000000418037981 */ /* 0x000e24000c1e1100 */
[----:B0-----:R-:W-:-:S05]  /*0840*/  SHF.L.U32 R19, R3, R14, RZ ;  /* 0x0000000e03137219 */ /* 0x001fca00000006ff */
        /* <DEDUP_REMOVED lines=9> */
[----:B------:R2:W-:Y:S04]  /*08e0*/  STG.E.U8 desc[UR4][R2.64], RZ ;  /* 0x000000ff02007986 */ /* 0x0005e8000c101104 */
[----:B0-----:R-:W3:Y:S01]  /*08f0*/  LDG.E.U8 R19, desc[UR4][R22.64] ;  /* 0x0000000416137981 */ /* 0x001ee2000c1e1100 */
[----:B------:R-:W-:Y:S02]  /*0900*/  IADD3 R15, P0, PT, R15, 0x3fffc, RZ ;  /* 0x0003fffc0f0f7810 */ /* 0x000fe40007f1e0ff */
[----:B---3--:R-:W-:-:S05]  /*0910*/  SHF.L.U32 R19, R19, R14, RZ ;  /* 0x0000000e13137219 */ /* 0x008fca00000006ff */
[----:B------:R2:W-:Y:S04]  /*0920*/  STG.E.U8 desc[UR4][R2.64], R19 ;  /* 0x0000001302007986 */ /* 0x0005e8000c101104 */
[----:B------:R-:W3:Y:S01]  /*0930*/  LDG.E.U8 R25, desc[UR4][R22.64+0x1] ;  /* 0x0000010416197981 */ /* 0x000ee2000c1e1100 */
[----:B------:R-:W-:Y:S01]  /*0940*/  IMAD.X R13, RZ, RZ, R13, P0 ;  /* 0x000000ffff0d7224 */ /* 0x000fe200000e060d */
[----:B------:R-:W-:-:S04]  /*0950*/  ISETP.GE.U32.AND P0, PT, R15, R6, PT ;  /* 0x000000060f00720c */ /* 0x000fc80003f06070 */
[----:B------:R-:W-:Y:S02]  /*0960*/  ISETP.GE.U32.AND.EX P0, PT, R13, R7, PT, P0 ;  /* 0x000000070d00720c */ /* 0x000fe40003f06100 */
[----:B---3--:R-:W-:-:S04]  /*0970*/  SHF.R.U32.HI R0, RZ, R12, R25 ;  /* 0x0000000cff007219 */ /* 0x008fc80000011619 */
[----:B------:R-:W-:-:S05]  /*0980*/  IADD3 R25, PT, PT, R19, R0, RZ ;  /* 0x0000000013197210 */ /* 0x000fca0007ffe0ff */
[----:B------:R2:W-:Y:S02]  /*0990*/  STG.E.U8 desc[UR4][R2.64], R25 ;  /* 0x0000001902007986 */ /* 0x0005e4000c101104 */
[----:B------:R-:W-:Y:S05]  /*09a0*/  @!P0 BRA `(.L_x_22) ;  /* 0xfffffffc00048947 */ /* 0x000fea000383ffff */
[----:B------:R-:W-:Y:S05]  /*09b0*/  EXIT ;  /* 0x000000000000794d */ /* 0x000fea0003800000 */
.L_x_23:
        /* <DEDUP_REMOVED lines=12> */
.L_x_25:


//--------------------- .nv.shared.reserved.0     --------------------------
	.section	.nv.shared.reserved.0,"aw",@nobits
	.weak		__nv_reservedSMEM_offset_0_alias
	.size		__nv_reservedSMEM_offset_0_alias, 0, 64
	.other		__nv_reservedSMEM_offset_0_alias,@"STO_CUDA_RESERVED_SHARED STV_DEFAULT"
__nv_reservedSMEM_offset_0_alias:
	.zero		0
	.zero		64


//--------------------- .nv.constant0._Z11gUncompressPhS_mmm --------------------------
	.section	.nv.constant0._Z11gUncompressPhS_mmm,"a",@progbits
	.sectionflags	@""
	.align	4
.nv.constant0._Z11gUncompressPhS_mmm:
	.zero		936


//--------------------- .nv.constant0._Z9gCompressPhS_mmm --------------------------
	.section	.nv.constant0._Z9gCompressPhS_mmm,"a",@progbits
	.sectionflags	@""
	.align	4
.nv.constant0._Z9gCompressPhS_mmm:
	.zero		936


//--------------------- SYMBOLS --------------------------

	.type		.nv.reservedSmem.offset0,@object
	.size		.nv.reservedSmem.offset0,0x4
